	.headerflags	@"EF_CUDA_TEXMODE_UNIFIED EF_CUDA_64BIT_ADDRESS EF_CUDA_ACCELERATORS EF_CUDA_SM90 EF_CUDA_VIRTUAL_SM(EF_CUDA_SM90)"
	.elftype	@"ET_EXEC"


//--------------------- .nv.info                  --------------------------
	.section	.nv.info,"",@"SHT_CUDA_INFO"
	.align	4


	//----- nvinfo : EIATTR_REGCOUNT
	.align		4
        /*0000*/ 	.byte	0x04, 0x2f
        /*0002*/ 	.short	(.L_1 - .L_0)
	.align		4
.L_0:
        /*0004*/ 	.word	index@(triton_poi_fused_mul_transpose_5)
        /*0008*/ 	.word	0x00000015


	//----- nvinfo : EIATTR_MIN_STACK_SIZE
	.align		4
.L_1:
        /*000c*/ 	.byte	0x04, 0x12
        /*000e*/ 	.short	(.L_3 - .L_2)
	.align		4
.L_2:
        /*0010*/ 	.word	index@(triton_poi_fused_mul_transpose_5)
        /*0014*/ 	.word	0x00000000


	//----- nvinfo : EIATTR_FRAME_SIZE
	.align		4
.L_3:
        /*0018*/ 	.byte	0x04, 0x11
        /*001a*/ 	.short	(.L_5 - .L_4)
	.align		4
.L_4:
        /*001c*/ 	.word	index@(triton_poi_fused_mul_transpose_5)
        /*0020*/ 	.word	0x00000000


	//----- nvinfo : EIATTR_MIN_STACK_SIZE
	.align		4
.L_5:
        /*0024*/ 	.byte	0x04, 0x12
        /*0026*/ 	.short	(.L_7 - .L_6)
	.align		4
.L_6:
        /*0028*/ 	.word	index@(triton_poi_fused_mul_transpose_5)
        /*002c*/ 	.word	0x00000000
.L_7:


//--------------------- .nv.info.triton_poi_fused_mul_transpose_5 --------------------------
	.section	.nv.info.triton_poi_fused_mul_transpose_5,"",@"SHT_CUDA_INFO"
	.sectionflags	@""
	.align	4


	//----- nvinfo : EIATTR_CUDA_API_VERSION
	.align		4
        /*0000*/ 	.byte	0x04, 0x37
        /*0002*/ 	.short	(.L_9 - .L_8)
.L_8:
        /*0004*/ 	.word	0x0000007c


	//----- nvinfo : EIATTR_KPARAM_INFO
	.align		4
.L_9:
        /*0008*/ 	.byte	0x04, 0x17
        /*000a*/ 	.short	(.L_11 - .L_10)
.L_10:
        /*000c*/ 	.word	0x00000000
        /*0010*/ 	.short	0x0005
        /*0012*/ 	.short	0x0024
        /*0014*/ 	.byte	0x00, 0xf0, 0x11, 0x00


	//----- nvinfo : EIATTR_KPARAM_INFO
	.align		4
.L_11:
        /*0018*/ 	.byte	0x04, 0x17
        /*001a*/ 	.short	(.L_13 - .L_12)
.L_12:
        /*001c*/ 	.word	0x00000000
        /*0020*/ 	.short	0x0004
        /*0022*/ 	.short	0x0020
        /*0024*/ 	.byte	0x00, 0xf0, 0x11, 0x00


	//----- nvinfo : EIATTR_KPARAM_INFO
	.align		4
.L_13:
        /*0028*/ 	.byte	0x04, 0x17
        /*002a*/ 	.short	(.L_15 - .L_14)
.L_14:
        /*002c*/ 	.word	0x00000000
        /*0030*/ 	.short	0x0003
        /*0032*/ 	.short	0x0018
        /*0034*/ 	.byte	0x00, 0xf4, 0x21, 0x00


	//----- nvinfo : EIATTR_KPARAM_INFO
	.align		4
.L_15:
        /*0038*/ 	.byte	0x04, 0x17
        /*003a*/ 	.short	(.L_17 - .L_16)
.L_16:
        /*003c*/ 	.word	0x00000000
        /*0040*/ 	.short	0x0002
        /*0042*/ 	.short	0x0010
        /*0044*/ 	.byte	0x00, 0xf4, 0x21, 0x00


	//----- nvinfo : EIATTR_KPARAM_INFO
	.align		4
.L_17:
        /*0048*/ 	.byte	0x04, 0x17
        /*004a*/ 	.short	(.L_19 - .L_18)
.L_18:
        /*004c*/ 	.word	0x00000000
        /*0050*/ 	.short	0x0001
        /*0052*/ 	.short	0x0008
        /*0054*/ 	.byte	0x00, 0xf4, 0x21, 0x00


	//----- nvinfo : EIATTR_KPARAM_INFO
	.align		4
.L_19:
        /*0058*/ 	.byte	0x04, 0x17
        /*005a*/ 	.short	(.L_21 - .L_20)
.L_20:
        /*005c*/ 	.word	0x00000000
        /*0060*/ 	.short	0x0000
        /*0062*/ 	.short	0x0000
        /*0064*/ 	.byte	0x00, 0xf4, 0x21, 0x00


	//----- nvinfo : EIATTR_SPARSE_MMA_MASK
	.align		4
.L_21:
        /*0068*/ 	.byte	0x03, 0x50
        /*006a*/ 	.short	0x0000


	//----- nvinfo : EIATTR_MAXREG_COUNT
	.align		4
        /*006c*/ 	.byte	0x03, 0x1b
        /*006e*/ 	.short	0x00ff


	//----- nvinfo : EIATTR_EXIT_INSTR_OFFSETS
	.align		4
        /*0070*/ 	.byte	0x04, 0x1c
        /*0072*/ 	.short	(.L_23 - .L_22)


	//   ....[0]....
.L_22:
        /*0074*/ 	.word	0x000003d0


	//   ....[1]....
        /*0078*/ 	.word	0x000003f0


	//----- nvinfo : EIATTR_REQNTID
	.align		4
.L_23:
        /*007c*/ 	.byte	0x04, 0x10
        /*007e*/ 	.short	(.L_25 - .L_24)
.L_24:
        /*0080*/ 	.word	0x00000080
        /*0084*/ 	.word	0x00000001
        /*0088*/ 	.word	0x00000001


	//----- nvinfo : EIATTR_CBANK_PARAM_SIZE
	.align		4
.L_25:
        /*008c*/ 	.byte	0x03, 0x19
        /*008e*/ 	.short	0x0028


	//----- nvinfo : EIATTR_PARAM_CBANK
	.align		4
        /*0090*/ 	.byte	0x04, 0x0a
        /*0092*/ 	.short	(.L_27 - .L_26)
	.align		4
.L_26:
        /*0094*/ 	.word	index@(.nv.constant0.triton_poi_fused_mul_transpose_5)
        /*0098*/ 	.short	0x0210
        /*009a*/ 	.short	0x0028


	//----- nvinfo : EIATTR_SW_WAR
	.align		4
.L_27:
        /*009c*/ 	.byte	0x04, 0x36
        /*009e*/ 	.short	(.L_29 - .L_28)
.L_28:
        /*00a0*/ 	.word	0x00000008
.L_29:


//--------------------- .nv.callgraph             --------------------------
	.section	.nv.callgraph,"",@"SHT_CUDA_CALLGRAPH"
	.align	4
	.sectionentsize	8
	.align		4
        /*0000*/ 	.word	0x00000000
	.align		4
        /*0004*/ 	.word	0xffffffff
	.align		4
        /*0008*/ 	.word	0x00000000
	.align		4
        /*000c*/ 	.word	0xfffffffe
	.align		4
        /*0010*/ 	.word	0x00000000
	.align		4
        /*0014*/ 	.word	0xfffffffd
	.align		4
        /*0018*/ 	.word	0x00000000
	.align		4
        /*001c*/ 	.word	0xfffffffc


//--------------------- .text.triton_poi_fused_mul_transpose_5 --------------------------
	.section	.text.triton_poi_fused_mul_transpose_5,"ax",@progbits
	.sectionflags	@"SHF_BARRIERS=1"
	.align	128
        .global         triton_poi_fused_mul_transpose_5
        .type           triton_poi_fused_mul_transpose_5,@function
        .size           triton_poi_fused_mul_transpose_5,(.L_x_1 - triton_poi_fused_mul_transpose_5)
        .other          triton_poi_fused_mul_transpose_5,@"STO_CUDA_ENTRY STV_DEFAULT"
triton_poi_fused_mul_transpose_5:
.text.triton_poi_fused_mul_transpose_5:
[----:B------:R-:W0:Y:S02]  /*0000*/  LDC R1, c[0x0][0x28] ;  /* 0x00000a00ff017b82 */ /* 0x000e240000000800 */
[----:B------:R-:W1:Y:S01]  /*0010*/  S2R R6, SR_CTAID.Y ;  /* 0x0000000000067919 */ /* 0x000e620000002600 */
[----:B------:R-:W2:Y:S01]  /*0020*/  LDC.64 R4, c[0x0][0x218] ;  /* 0x00008600ff047b82 */ /* 0x000ea20000000a00 */
[----:B------:R-:W-:Y:S01]  /*0030*/  ULDC.64 UR6, c[0x0][0x208] ;  /* 0x0000820000067ab9 */ /* 0x000fe20000000a00 */
[----:B------:R-:W3:Y:S01]  /*0040*/  S2R R10, SR_TID.X ;  /* 0x00000000000a7919 */ /* 0x000ee20000002100 */
[----:B------:R-:W4:Y:S05]  /*0050*/  S2R R8, SR_CTAID.X ;  /* 0x0000000000087919 */ /* 0x000f2a0000002500 */
[----:B------:R-:W5:Y:S01]  /*0060*/  LDC.64 R2, c[0x0][0x210] ;  /* 0x00008400ff027b82 */ /* 0x000f620000000a00 */
[----:B-1----:R-:W-:-:S02]  /*0070*/  IMAD.SHL.U32 R6, R6, 0x40, RZ ;  /* 0x0000004006067824 */ /* 0x002fc400078e00ff */
[----:B---3--:R-:W-:Y:S01]  /*0080*/  IMAD.SHL.U32 R9, R10, 0x2, RZ ;  /* 0x000000020a097824 */ /* 0x008fe200078e00ff */
[----:B------:R-:W-:Y:S01]  /*0090*/  SHF.R.U32.HI R11, RZ, 0x5, R10 ;  /* 0x00000005ff0b7819 */ /* 0x000fe2000001160a */
[----:B----4-:R-:W-:-:S03]  /*00a0*/  IMAD.SHL.U32 R8, R8, 0x4, RZ ;  /* 0x0000000408087824 */ /* 0x010fc600078e00ff */
[----:B------:R-:W-:Y:S02]  /*00b0*/  LOP3.LUT R0, R6, 0x3e, R9, 0xf8, !PT ;  /* 0x0000003e06007812 */ /* 0x000fe400078ef809 */
[----:B------:R-:W-:Y:S02]  /*00c0*/  SGXT.U32 R11, R11, 0x2 ;  /* 0x000000020b0b781a */ /* 0x000fe40000000000 */
[----:B------:R-:W-:Y:S02]  /*00d0*/  SHF.R.S32.HI R7, RZ, 0x1f, R0 ;  /* 0x0000001fff077819 */ /* 0x000fe40000011400 */
[----:B------:R-:W-:Y:S02]  /*00e0*/  ISETP.GE.AND P1, PT, R0, 0x40, PT ;  /* 0x000000400000780c */ /* 0x000fe40003f26270 */
[----:B------:R-:W-:Y:S02]  /*00f0*/  LEA.HI R12, R7, R0, RZ, 0x2 ;  /* 0x00000000070c7211 */ /* 0x000fe400078f10ff */
[----:B------:R-:W-:-:S02]  /*0100*/  LOP3.LUT R7, R8, R11, RZ, 0xfc, !PT ;  /* 0x0000000b08077212 */ /* 0x000fc400078efcff */
[----:B------:R-:W-:Y:S02]  /*0110*/  LOP3.LUT R13, R12, 0xfffffffc, RZ, 0xc0, !PT ;  /* 0xfffffffc0c0d7812 */ /* 0x000fe400078ec0ff */
[----:B------:R-:W-:Y:S02]  /*0120*/  SHF.R.S32.HI R12, RZ, 0x2, R12 ;  /* 0x00000002ff0c7819 */ /* 0x000fe4000001140c */
[----:B------:R-:W-:Y:S02]  /*0130*/  IADD3 R13, R0, 0x4, -R13 ;  /* 0x00000004000d7810 */ /* 0x000fe40007ffe80d */
[----:B------:R-:W-:-:S03]  /*0140*/  ISETP.GE.AND P0, PT, R7, 0x4, PT ;  /* 0x000000040700780c */ /* 0x000fc60003f06270 */
[----:B------:R-:W-:Y:S01]  /*0150*/  IMAD R12, R12, 0xc, R13 ;  /* 0x0000000c0c0c7824 */ /* 0x000fe200078e020d */
[----:B------:R-:W-:Y:S01]  /*0160*/  ISETP.LT.AND P0, PT, R0, 0x40, !P0 ;  /* 0x000000400000780c */ /* 0x000fe20004701270 */
[----:B--2---:R-:W-:Y:S01]  /*0170*/  IMAD.WIDE.U32 R14, R13, 0x4, R4 ;  /* 0x000000040d0e7825 */ /* 0x004fe200078e0004 */
[----:B------:R-:W-:-:S03]  /*0180*/  CS2R R4, SRZ ;  /* 0x0000000000047805 */ /* 0x000fc6000001ff00 */
[----:B------:R-:W-:-:S03]  /*0190*/  IMAD R17, R7, 0xc0, R12 ;  /* 0x000000c007117824 */ /* 0x000fc600078e020c */
[----:B------:R-:W2:Y:S01]  /*01a0*/  @!P1 LDG.E.EL.64 R4, desc[UR6][R14.64] ;  /* 0x000000060e049981 */ /* 0x000ea2000c2e1b00 */
[----:B-----5:R-:W-:Y:S01]  /*01b0*/  IMAD.WIDE R12, R17, 0x4, R2 ;  /* 0x00000004110c7825 */ /* 0x020fe200078e0202 */
[----:B------:R-:W-:-:S06]  /*01c0*/  CS2R R2, SRZ ;  /* 0x0000000000027805 */ /* 0x000fcc000001ff00 */
[----:B------:R1:W2:Y:S01]  /*01d0*/  @P0 LDG.E.EL.64 R2, desc[UR6][R12.64] ;  /* 0x000000060c020981 */ /* 0x0002a2000c2e1b00 */
[----:B------:R-:W3:Y:S01]  /*01e0*/  S2UR UR5, SR_CgaCtaId ;  /* 0x00000000000579c3 */ /* 0x000ee20000008800 */
[----:B------:R-:W-:Y:S01]  /*01f0*/  IMAD.SHL.U32 R16, R10, 0x8, RZ ;  /* 0x000000080a107824 */ /* 0x000fe200078e00ff */
[----:B------:R-:W-:-:S04]  /*0200*/  UMOV UR4, 0x400 ;  /* 0x0000040000047882 */ /* 0x000fc80000000000 */
[----:B------:R-:W-:Y:S02]  /*0210*/  LOP3.LUT R17, R16, 0xf8, RZ, 0xc0, !PT ;  /* 0x000000f810117812 */ /* 0x000fe400078ec0ff */
[----:B------:R-:W-:Y:S01]  /*0220*/  LOP3.LUT R11, R11, 0xf8, R16, 0xf8, !PT ;  /* 0x000000f80b0b7812 */ /* 0x000fe200078ef810 */
[----:B-1----:R-:W1:Y:S01]  /*0230*/  LDC.64 R12, c[0x0][0x220] ;  /* 0x00008800ff0c7b82 */ /* 0x002e620000000a00 */
[----:B---3--:R-:W-:-:S06]  /*0240*/  UPRMT UR4, UR5, 0x654, UR4 ;  /* 0x0000065405047896 */ /* 0x008fcc0008000004 */
[----:B------:R-:W-:-:S04]  /*0250*/  VIADD R18, R17, UR4 ;  /* 0x0000000411127c36 */ /* 0x000fc80008000000 */
[----:B------:R-:W-:Y:S01]  /*0260*/  IMAD R18, R11, 0x4, R18 ;  /* 0x000000040b127824 */ /* 0x000fe200078e0212 */
[----:B------:R-:W-:Y:S02]  /*0270*/  LOP3.LUT R16, R16, 0x3f8, RZ, 0xc0, !PT ;  /* 0x000003f810107812 */ /* 0x000fe400078ec0ff */
[----:B------:R-:W-:-:S04]  /*0280*/  LOP3.LUT R11, R9, 0xfc, RZ, 0xc0, !PT ;  /* 0x000000fc090b7812 */ /* 0x000fc800078ec0ff */
[----:B------:R-:W-:Y:S02]  /*0290*/  IADD3 R16, R16, UR4, R11 ;  /* 0x0000000410107c10 */ /* 0x000fe4000fffe00b */
[----:B------:R-:W-:Y:S02]  /*02a0*/  SHF.R.U32.HI R15, RZ, 0x1, R10 ;  /* 0x00000001ff0f7819 */ /* 0x000fe4000001160a */
[----:B------:R-:W3:Y:S01]  /*02b0*/  LDC.64 R10, c[0x0][0x228] ;  /* 0x00008a00ff0a7b82 */ /* 0x000ee20000000a00 */
[----:B------:R-:W-:Y:S02]  /*02c0*/  LOP3.LUT R8, R8, 0x2, R9, 0xf8, !PT ;  /* 0x0000000208087812 */ /* 0x000fe400078ef809 */
[----:B------:R-:W-:Y:S02]  /*02d0*/  SGXT.U32 R15, R15, 0x6 ;  /* 0x000000060f0f781a */ /* 0x000fe40000000000 */
[----:B------:R-:W-:Y:S02]  /*02e0*/  ISETP.GE.AND P1, PT, R8, 0x4, PT ;  /* 0x000000040800780c */ /* 0x000fe40003f26270 */
[----:B------:R-:W-:-:S04]  /*02f0*/  LOP3.LUT R15, R6, R15, RZ, 0xfc, !PT ;  /* 0x0000000f060f7212 */ /* 0x000fc800078efcff */
[C---:B------:R-:W-:Y:S01]  /*0300*/  ISETP.LT.AND P1, PT, R15.reuse, 0x40, !P1 ;  /* 0x000000400f00780c */ /* 0x040fe20004f21270 */
[----:B------:R-:W-:-:S04]  /*0310*/  IMAD R15, R15, 0x4, R8 ;  /* 0x000000040f0f7824 */ /* 0x000fc800078e0208 */
[----:B-1----:R-:W-:-:S04]  /*0320*/  IMAD.WIDE R12, R15, 0x4, R12 ;  /* 0x000000040f0c7825 */ /* 0x002fc800078e020c */
[----:B------:R-:W-:-:S04]  /*0330*/  IMAD R7, R7, 0x40, R0 ;  /* 0x0000004007077824 */ /* 0x000fc800078e0200 */
[----:B---3--:R-:W-:-:S04]  /*0340*/  IMAD.WIDE R10, R7, 0x4, R10 ;  /* 0x00000004070a7825 */ /* 0x008fc800078e020a */
[----:B--2---:R-:W-:Y:S01]  /*0350*/  FADD R2, R4, R2 ;  /* 0x0000000204027221 */ /* 0x004fe20000000000 */
[----:B------:R-:W-:-:S04]  /*0360*/  FADD R3, R5, R3 ;  /* 0x0000000305037221 */ /* 0x000fc80000000000 */
[----:B------:R-:W-:Y:S04]  /*0370*/  STS [R18], R2 ;  /* 0x0000000212007388 */ /* 0x000fe80000000800 */
[----:B------:R-:W-:Y:S01]  /*0380*/  STS [R18+0x14], R3 ;  /* 0x0000140312007388 */ /* 0x000fe20000000800 */
[----:B------:R-:W-:Y:S06]  /*0390*/  BAR.SYNC.DEFER_BLOCKING 0x0 ;  /* 0x0000000000007b1d */ /* 0x000fec0000010000 */
[----:B------:R-:W-:Y:S04]  /*03a0*/  LDS R4, [R16] ;  /* 0x0000000010047984 */ /* 0x000fe80000000800 */
[----:B------:R-:W1:Y:S04]  /*03b0*/  LDS R5, [R16+0x4] ;  /* 0x0000040010057984 */ /* 0x000e680000000800 */
[----:B-1----:R1:W-:Y:S01]  /*03c0*/  @P1 STG.E.64 desc[UR6][R12.64], R4 ;  /* 0x000000040c001986 */ /* 0x0023e2000c101b06 */
[----:B------:R-:W-:Y:S05]  /*03d0*/  @!P0 EXIT ;  /* 0x000000000000894d */ /* 0x000fea0003800000 */
[----:B------:R-:W-:Y:S01]  /*03e0*/  STG.E.64 desc[UR6][R10.64], R2 ;  /* 0x000000020a007986 */ /* 0x000fe2000c101b06 */
[----:B------:R-:W-:Y:S05]  /*03f0*/  EXIT ;  /* 0x000000000000794d */ /* 0x000fea0003800000 */
.L_x_0:
[----:B------:R-:W-:-:S00]  /*0400*/  BRA `(.L_x_0) ;  /* 0xfffffffc00fc7947 */ /* 0x000fc0000383ffff */
[----:B------:R-:W-:-:S00]  /*0410*/  NOP ;  /* 0x0000000000007918 */ /* 0x000fc00000000000 */
        /* <DEDUP_REMOVED lines=14> */
.L_x_1:


//--------------------- .nv.shared.triton_poi_fused_mul_transpose_5 --------------------------
	.section	.nv.shared.triton_poi_fused_mul_transpose_5,"aw",@nobits
	.sectionflags	@""
	.align	16
	.zero		1024


//--------------------- .nv.constant0.triton_poi_fused_mul_transpose_5 --------------------------
	.section	.nv.constant0.triton_poi_fused_mul_transpose_5,"a",@progbits
	.sectionflags	@""
	.align	4
.nv.constant0.triton_poi_fused_mul_transpose_5:
	.zero		568
